	.headerflags	@"EF_CUDA_TEXMODE_UNIFIED EF_CUDA_64BIT_ADDRESS EF_CUDA_ACCELERATORS EF_CUDA_SM90 EF_CUDA_VIRTUAL_SM(EF_CUDA_SM90)"
	.elftype	@"ET_EXEC"


//--------------------- .nv.info                  --------------------------
	.section	.nv.info,"",@"SHT_CUDA_INFO"
	.align	4


	//----- nvinfo : EIATTR_REGCOUNT
	.align		4
        /*0000*/ 	.byte	0x04, 0x2f
        /*0002*/ 	.short	(.L_3 - .L_2)
	.align		4
.L_2:
        /*0004*/ 	.word	index@(triton_poi_fused__native_batch_norm_legit_no_training_add_29)
        /*0008*/ 	.word	0x00000014


	//----- nvinfo : EIATTR_MIN_STACK_SIZE
	.align		4
.L_3:
        /*000c*/ 	.byte	0x04, 0x12
        /*000e*/ 	.short	(.L_5 - .L_4)
	.align		4
.L_4:
        /*0010*/ 	.word	index@(triton_poi_fused__native_batch_norm_legit_no_training_add_29)
        /*0014*/ 	.word	0x00000000


	//----- nvinfo : EIATTR_FRAME_SIZE
	.align		4
.L_5:
        /*0018*/ 	.byte	0x04, 0x11
        /*001a*/ 	.short	(.L_7 - .L_6)
	.align		4
.L_6:
        /*001c*/ 	.word	index@(triton_poi_fused__native_batch_norm_legit_no_training_add_29)
        /*0020*/ 	.word	0x00000000


	//----- nvinfo : EIATTR_MIN_STACK_SIZE
	.align		4
.L_7:
        /*0024*/ 	.byte	0x04, 0x12
        /*0026*/ 	.short	(.L_9 - .L_8)
	.align		4
.L_8:
        /*0028*/ 	.word	index@(triton_poi_fused__native_batch_norm_legit_no_training_add_29)
        /*002c*/ 	.word	0x00000000
.L_9:


//--------------------- .nv.info.triton_poi_fused__native_batch_norm_legit_no_training_add_29 --------------------------
	.section	.nv.info.triton_poi_fused__native_batch_norm_legit_no_training_add_29,"",@"SHT_CUDA_INFO"
	.sectionflags	@""
	.align	4


	//----- nvinfo : EIATTR_CUDA_API_VERSION
	.align		4
        /*0000*/ 	.byte	0x04, 0x37
        /*0002*/ 	.short	(.L_11 - .L_10)
.L_10:
        /*0004*/ 	.word	0x0000007c


	//----- nvinfo : EIATTR_KPARAM_INFO
	.align		4
.L_11:
        /*0008*/ 	.byte	0x04, 0x17
        /*000a*/ 	.short	(.L_13 - .L_12)
.L_12:
        /*000c*/ 	.word	0x00000000
        /*0010*/ 	.short	0x0006
        /*0012*/ 	.short	0x0030
        /*0014*/ 	.byte	0x00, 0xf0, 0x11, 0x00


	//----- nvinfo : EIATTR_KPARAM_INFO
	.align		4
.L_13:
        /*0018*/ 	.byte	0x04, 0x17
        /*001a*/ 	.short	(.L_15 - .L_14)
.L_14:
        /*001c*/ 	.word	0x00000000
        /*0020*/ 	.short	0x0005
        /*0022*/ 	.short	0x0028
        /*0024*/ 	.byte	0x00, 0xf4, 0x21, 0x00


	//----- nvinfo : EIATTR_KPARAM_INFO
	.align		4
.L_15:
        /*0028*/ 	.byte	0x04, 0x17
        /*002a*/ 	.short	(.L_17 - .L_16)
.L_16:
        /*002c*/ 	.word	0x00000000
        /*0030*/ 	.short	0x0004
        /*0032*/ 	.short	0x0020
        /*0034*/ 	.byte	0x00, 0xf4, 0x21, 0x00


	//----- nvinfo : EIATTR_KPARAM_INFO
	.align		4
.L_17:
        /*0038*/ 	.byte	0x04, 0x17
        /*003a*/ 	.short	(.L_19 - .L_18)
.L_18:
        /*003c*/ 	.word	0x00000000
        /*0040*/ 	.short	0x0003
        /*0042*/ 	.short	0x0018
        /*0044*/ 	.byte	0x00, 0xf4, 0x21, 0x00


	//----- nvinfo : EIATTR_KPARAM_INFO
	.align		4
.L_19:
        /*0048*/ 	.byte	0x04, 0x17
        /*004a*/ 	.short	(.L_21 - .L_20)
.L_20:
        /*004c*/ 	.word	0x00000000
        /*0050*/ 	.short	0x0002
        /*0052*/ 	.short	0x0010
        /*0054*/ 	.byte	0x00, 0xf4, 0x21, 0x00


	//----- nvinfo : EIATTR_KPARAM_INFO
	.align		4
.L_21:
        /*0058*/ 	.byte	0x04, 0x17
        /*005a*/ 	.short	(.L_23 - .L_22)
.L_22:
        /*005c*/ 	.word	0x00000000
        /*0060*/ 	.short	0x0001
        /*0062*/ 	.short	0x0008
        /*0064*/ 	.byte	0x00, 0xf4, 0x21, 0x00


	//----- nvinfo : EIATTR_KPARAM_INFO
	.align		4
.L_23:
        /*0068*/ 	.byte	0x04, 0x17
        /*006a*/ 	.short	(.L_25 - .L_24)
.L_24:
        /*006c*/ 	.word	0x00000000
        /*0070*/ 	.short	0x0000
        /*0072*/ 	.short	0x0000
        /*0074*/ 	.byte	0x00, 0xf4, 0x21, 0x00


	//----- nvinfo : EIATTR_SPARSE_MMA_MASK
	.align		4
.L_25:
        /*0078*/ 	.byte	0x03, 0x50
        /*007a*/ 	.short	0x0000


	//----- nvinfo : EIATTR_MAXREG_COUNT
	.align		4
        /*007c*/ 	.byte	0x03, 0x1b
        /*007e*/ 	.short	0x00ff


	//----- nvinfo : EIATTR_EXIT_INSTR_OFFSETS
	.align		4
        /*0080*/ 	.byte	0x04, 0x1c
        /*0082*/ 	.short	(.L_27 - .L_26)


	//   ....[0]....
.L_26:
        /*0084*/ 	.word	0x000003b0


	//----- nvinfo : EIATTR_REQNTID
	.align		4
.L_27:
        /*0088*/ 	.byte	0x04, 0x10
        /*008a*/ 	.short	(.L_29 - .L_28)
.L_28:
        /*008c*/ 	.word	0x00000080
        /*0090*/ 	.word	0x00000001
        /*0094*/ 	.word	0x00000001


	//----- nvinfo : EIATTR_CBANK_PARAM_SIZE
	.align		4
.L_29:
        /*0098*/ 	.byte	0x03, 0x19
        /*009a*/ 	.short	0x0034


	//----- nvinfo : EIATTR_PARAM_CBANK
	.align		4
        /*009c*/ 	.byte	0x04, 0x0a
        /*009e*/ 	.short	(.L_31 - .L_30)
	.align		4
.L_30:
        /*00a0*/ 	.word	index@(.nv.constant0.triton_poi_fused__native_batch_norm_legit_no_training_add_29)
        /*00a4*/ 	.short	0x0210
        /*00a6*/ 	.short	0x0034


	//----- nvinfo : EIATTR_SW_WAR
	.align		4
.L_31:
        /*00a8*/ 	.byte	0x04, 0x36
        /*00aa*/ 	.short	(.L_33 - .L_32)
.L_32:
        /*00ac*/ 	.word	0x00000008
.L_33:


//--------------------- .nv.callgraph             --------------------------
	.section	.nv.callgraph,"",@"SHT_CUDA_CALLGRAPH"
	.align	4
	.sectionentsize	8
	.align		4
        /*0000*/ 	.word	0x00000000
	.align		4
        /*0004*/ 	.word	0xffffffff
	.align		4
        /*0008*/ 	.word	0x00000000
	.align		4
        /*000c*/ 	.word	0xfffffffe
	.align		4
        /*0010*/ 	.word	0x00000000
	.align		4
        /*0014*/ 	.word	0xfffffffd
	.align		4
        /*0018*/ 	.word	0x00000000
	.align		4
        /*001c*/ 	.word	0xfffffffc


//--------------------- .nv.constant4             --------------------------
	.section	.nv.constant4,"a",@progbits
	.align	8
	.align		8
.nv.constant4:
        /*0000*/ 	.dword	_$_str
	.align		8
        /*0008*/ 	.dword	_$_str_$_2


//--------------------- .text.triton_poi_fused__native_batch_norm_legit_no_training_add_29 --------------------------
	.section	.text.triton_poi_fused__native_batch_norm_legit_no_training_add_29,"ax",@progbits
	.align	128
        .global         triton_poi_fused__native_batch_norm_legit_no_training_add_29
        .type           triton_poi_fused__native_batch_norm_legit_no_training_add_29,@function
        .size           triton_poi_fused__native_batch_norm_legit_no_training_add_29,(.L_x_1 - triton_poi_fused__native_batch_norm_legit_no_training_add_29)
        .other          triton_poi_fused__native_batch_norm_legit_no_training_add_29,@"STO_CUDA_ENTRY STV_DEFAULT"
triton_poi_fused__native_batch_norm_legit_no_training_add_29:
.text.triton_poi_fused__native_batch_norm_legit_no_training_add_29:
[----:B------:R-:W-:Y:S01]  /*0000*/  LDC R1, c[0x0][0x28] ;  /* 0x00000a00ff017b82 */ /* 0x000fe20000000800 */
[----:B------:R-:W1:Y:S07]  /*0010*/  S2R R0, SR_TID.X ;  /* 0x0000000000007919 */ /* 0x000e6e0000002100 */
[----:B------:R-:W2:Y:S01]  /*0020*/  LDC.64 R2, c[0x0][0x228] ;  /* 0x00008a00ff027b82 */ /* 0x000ea20000000a00 */
[----:B------:R-:W-:Y:S01]  /*0030*/  ULDC.64 UR4, c[0x0][0x208] ;  /* 0x0000820000047ab9 */ /* 0x000fe20000000a00 */
[----:B------:R-:W3:Y:S06]  /*0040*/  S2R R5, SR_CTAID.X ;  /* 0x0000000000057919 */ /* 0x000eec0000002500 */
[----:B------:R-:W4:Y:S08]  /*0050*/  LDC.64 R6, c[0x0][0x220] ;  /* 0x00008800ff067b82 */ /* 0x000f300000000a00 */
[----:B------:R-:W5:Y:S08]  /*0060*/  LDC.64 R10, c[0x0][0x230] ;  /* 0x00008c00ff0a7b82 */ /* 0x000f700000000a00 */
[----:B------:R-:W5:Y:S01]  /*0070*/  LDC.64 R14, c[0x0][0x238] ;  /* 0x00008e00ff0e7b82 */ /* 0x000f620000000a00 */
[----:B-1----:R-:W-:-:S07]  /*0080*/  SHF.L.U32 R0, R0, 0x1, RZ ;  /* 0x0000000100007819 */ /* 0x002fce00000006ff */
[----:B------:R-:W1:Y:S01]  /*0090*/  LDC.64 R8, c[0x0][0x210] ;  /* 0x00008400ff087b82 */ /* 0x000e620000000a00 */
[----:B------:R-:W-:-:S04]  /*00a0*/  LOP3.LUT R0, R0, 0xfe, RZ, 0xc0, !PT ;  /* 0x000000fe00007812 */ /* 0x000fc800078ec0ff */
[----:B---3--:R-:W-:-:S05]  /*00b0*/  LEA R0, R5, R0, 0x8 ;  /* 0x0000000005007211 */ /* 0x008fca00078e40ff */
[----:B------:R-:W-:-:S05]  /*00c0*/  IMAD.HI R4, R0, 0x2aaaaaab, RZ ;  /* 0x2aaaaaab00047827 */ /* 0x000fca00078e02ff */
[----:B------:R-:W-:-:S04]  /*00d0*/  SHF.R.U32.HI R5, RZ, 0x1f, R4 ;  /* 0x0000001fff057819 */ /* 0x000fc80000011604 */
[----:B------:R-:W-:-:S05]  /*00e0*/  LEA.HI R5, R4, R5, RZ, 0x1c ;  /* 0x0000000504057211 */ /* 0x000fca00078fe0ff */
[----:B------:R-:W-:Y:S02]  /*00f0*/  IMAD R13, R5, -0x60, R0 ;  /* 0xffffffa0050d7824 */ /* 0x000fe400078e0200 */
[----:B------:R-:W3:Y:S02]  /*0100*/  LDC.64 R4, c[0x0][0x218] ;  /* 0x00008600ff047b82 */ /* 0x000ee40000000a00 */
[----:B--2---:R-:W-:-:S06]  /*0110*/  IMAD.WIDE R2, R13, 0x4, R2 ;  /* 0x000000040d027825 */ /* 0x004fcc00078e0202 */
[----:B------:R-:W2:Y:S01]  /*0120*/  LDG.E.EL.64 R2, desc[UR4][R2.64] ;  /* 0x0000000402027981 */ /* 0x000ea2000c2e1b00 */
[----:B----4-:R-:W-:-:S04]  /*0130*/  IMAD.WIDE R6, R13, 0x4, R6 ;  /* 0x000000040d067825 */ /* 0x010fc800078e0206 */
[C---:B-----5:R-:W-:Y:S02]  /*0140*/  IMAD.WIDE R10, R13.reuse, 0x4, R10 ;  /* 0x000000040d0a7825 */ /* 0x060fe400078e020a */
[----:B------:R-:W4:Y:S02]  /*0150*/  LDG.E.EL.64 R6, desc[UR4][R6.64] ;  /* 0x0000000406067981 */ /* 0x000f24000c2e1b00 */
[----:B0-----:R-:W-:Y:S02]  /*0160*/  IMAD.WIDE R14, R13, 0x4, R14 ;  /* 0x000000040d0e7825 */ /* 0x001fe400078e020e */
[----:B------:R-:W5:Y:S02]  /*0170*/  LDG.E.EL.64 R10, desc[UR4][R10.64] ;  /* 0x000000040a0a7981 */ /* 0x000f64000c2e1b00 */
[C---:B-1----:R-:W-:Y:S02]  /*0180*/  IMAD.WIDE R8, R0.reuse, 0x4, R8 ;  /* 0x0000000400087825 */ /* 0x042fe400078e0208 */
[----:B------:R-:W5:Y:S02]  /*0190*/  LDG.E.EL.64 R14, desc[UR4][R14.64] ;  /* 0x000000040e0e7981 */ /* 0x000f64000c2e1b00 */
[----:B---3--:R-:W-:-:S02]  /*01a0*/  IMAD.WIDE R4, R0, 0x4, R4 ;  /* 0x0000000400047825 */ /* 0x008fc400078e0204 */
[----:B------:R-:W3:Y:S04]  /*01b0*/  LDG.E.64 R12, desc[UR4][R8.64] ;  /* 0x00000004080c7981 */ /* 0x000ee8000c1e1b00 */
[----:B------:R-:W4:Y:S01]  /*01c0*/  LDG.E.64 R4, desc[UR4][R4.64] ;  /* 0x0000000404047981 */ /* 0x000f22000c1e1b00 */
[----:B------:R-:W-:Y:S01]  /*01d0*/  HFMA2.MMA R17, -RZ, RZ, 1.625, 0 ;  /* 0x3e800000ff117435 */ /* 0x000fe200000001ff */
[----:B--2---:R-:W-:Y:S01]  /*01e0*/  FADD R2, R2, 9.9999997473787516356e-06 ;  /* 0x3727c5ac02027421 */ /* 0x004fe20000000000 */
[----:B------:R-:W-:-:S03]  /*01f0*/  FADD R3, R3, 9.9999997473787516356e-06 ;  /* 0x3727c5ac03037421 */ /* 0x000fc60000000000 */
[----:B------:R-:W0:Y:S08]  /*0200*/  MUFU.SQRT R0, R2 ;  /* 0x0000000200007308 */ /* 0x000e300000002000 */
[----:B------:R-:W1:Y:S01]  /*0210*/  MUFU.SQRT R16, R3 ;  /* 0x0000000300107308 */ /* 0x000e620000002000 */
[C---:B0-----:R-:W-:Y:S02]  /*0220*/  FSETP.GT.AND P0, PT, R0.reuse, 8.50705917302346158658e+37, PT ;  /* 0x7e8000000000780b */ /* 0x041fe40003f04000 */
[----:B------:R-:W-:-:S02]  /*0230*/  FSETP.GEU.AND P2, PT, R0, 1.175494350822287508e-38, PT ;  /* 0x008000000000780b */ /* 0x000fc40003f4e000 */
[C---:B-1----:R-:W-:Y:S02]  /*0240*/  FSETP.GT.AND P1, PT, R16.reuse, 8.50705917302346158658e+37, PT ;  /* 0x7e8000001000780b */ /* 0x042fe40003f24000 */
[----:B------:R-:W-:-:S07]  /*0250*/  FSETP.GEU.AND P3, PT, R16, 1.175494350822287508e-38, PT ;  /* 0x008000001000780b */ /* 0x000fce0003f6e000 */
[----:B------:R-:W-:-:S04]  /*0260*/  @P0 FMUL R0, R0, 0.25 ;  /* 0x3e80000000000820 */ /* 0x000fc80000400000 */
[----:B------:R-:W-:Y:S01]  /*0270*/  @!P2 FMUL R0, R0, 16777216 ;  /* 0x4b8000000000a820 */ /* 0x000fe20000400000 */
[----:B------:R-:W-:-:S04]  /*0280*/  @P1 FMUL R16, R16, 0.25 ;  /* 0x3e80000010101820 */ /* 0x000fc80000400000 */
[----:B------:R-:W-:Y:S01]  /*0290*/  @!P3 FMUL R16, R16, 16777216 ;  /* 0x4b8000001010b820 */ /* 0x000fe20000400000 */
[----:B------:R-:W0:Y:S01]  /*02a0*/  MUFU.RCP R0, R0 ;  /* 0x0000000000007308 */ /* 0x000e220000001000 */
[----:B------:R-:W-:-:S07]  /*02b0*/  FSEL R3, R17, 1, P0 ;  /* 0x3f80000011037808 */ /* 0x000fce0000000000 */
[----:B------:R-:W1:Y:S01]  /*02c0*/  MUFU.RCP R16, R16 ;  /* 0x0000001000107308 */ /* 0x000e620000001000 */
[----:B------:R-:W-:Y:S01]  /*02d0*/  FSEL R17, R17, 1, P1 ;  /* 0x3f80000011117808 */ /* 0x000fe20000800000 */
[----:B------:R-:W-:-:S04]  /*02e0*/  @!P2 FMUL R3, R3, 16777216 ;  /* 0x4b8000000303a820 */ /* 0x000fc80000400000 */
[----:B------:R-:W-:Y:S01]  /*02f0*/  @!P3 FMUL R17, R17, 16777216 ;  /* 0x4b8000001111b820 */ /* 0x000fe20000400000 */
[----:B0-----:R-:W-:Y:S01]  /*0300*/  FMUL R3, R0, R3 ;  /* 0x0000000300037220 */ /* 0x001fe20000400000 */
[----:B----4-:R-:W-:Y:S01]  /*0310*/  FADD R5, R5, -R7 ;  /* 0x8000000705057221 */ /* 0x010fe20000000000 */
[----:B------:R-:W-:Y:S01]  /*0320*/  FADD R4, R4, -R6 ;  /* 0x8000000604047221 */ /* 0x000fe20000000000 */
[----:B-1----:R-:W-:-:S03]  /*0330*/  FMUL R0, R16, R17 ;  /* 0x0000001110007220 */ /* 0x002fc60000400000 */
[----:B------:R-:W-:Y:S01]  /*0340*/  FMUL R3, R4, R3 ;  /* 0x0000000304037220 */ /* 0x000fe20000400000 */
[----:B------:R-:W-:-:S03]  /*0350*/  FMUL R0, R5, R0 ;  /* 0x0000000005007220 */ /* 0x000fc60000400000 */
[----:B-----5:R-:W-:Y:S01]  /*0360*/  FFMA R3, R10, R3, R14 ;  /* 0x000000030a037223 */ /* 0x020fe2000000000e */
[----:B------:R-:W-:-:S03]  /*0370*/  FFMA R0, R11, R0, R15 ;  /* 0x000000000b007223 */ /* 0x000fc6000000000f */
[----:B---3--:R-:W-:Y:S01]  /*0380*/  FADD R12, R12, R3 ;  /* 0x000000030c0c7221 */ /* 0x008fe20000000000 */
[----:B------:R-:W-:-:S05]  /*0390*/  FADD R13, R13, R0 ;  /* 0x000000000d0d7221 */ /* 0x000fca0000000000 */
[----:B------:R-:W-:Y:S01]  /*03a0*/  STG.E.64 desc[UR4][R8.64], R12 ;  /* 0x0000000c08007986 */ /* 0x000fe2000c101b04 */
[----:B------:R-:W-:Y:S05]  /*03b0*/  EXIT ;  /* 0x000000000000794d */ /* 0x000fea0003800000 */
.L_x_0:
[----:B------:R-:W-:-:S00]  /*03c0*/  BRA `(.L_x_0) ;  /* 0xfffffffc00fc7947 */ /* 0x000fc0000383ffff */
[----:B------:R-:W-:-:S00]  /*03d0*/  NOP ;  /* 0x0000000000007918 */ /* 0x000fc00000000000 */
        /* <DEDUP_REMOVED lines=10> */
.L_x_1:


//--------------------- .nv.global.init           --------------------------
	.section	.nv.global.init,"aw",@progbits
.nv.global.init:
	.type		_$_str,@object
	.size		_$_str,(_$_str_$_2 - _$_str)
_$_str:
        /*0000*/ 	.byte	0x5f, 0x5f, 0x43, 0x55, 0x44, 0x41, 0x5f, 0x46, 0x54, 0x5a, 0x00
	.type		_$_str_$_2,@object
	.size		_$_str_$_2,(.L_1 - _$_str_$_2)
_$_str_$_2:
        /*000b*/ 	.byte	0x5f, 0x5f, 0x43, 0x55, 0x44, 0x41, 0x5f, 0x50, 0x52, 0x45, 0x43, 0x5f, 0x53, 0x51, 0x52, 0x54
        /*001b*/ 	.byte	0x00
.L_1:


//--------------------- .nv.constant0.triton_poi_fused__native_batch_norm_legit_no_training_add_29 --------------------------
	.section	.nv.constant0.triton_poi_fused__native_batch_norm_legit_no_training_add_29,"a",@progbits
	.sectionflags	@""
	.align	4
.nv.constant0.triton_poi_fused__native_batch_norm_legit_no_training_add_29:
	.zero		580
